//
// Generated by NVIDIA NVVM Compiler
//
// Compiler Build ID: CL-36424714
// Cuda compilation tools, release 13.0, V13.0.88
// Based on NVVM 20.0.0
//

.version 9.0
.target sm_100
.address_size 64

	// .globl	_Z7dkernelv
.extern .func  (.param .b32 func_retval0) vprintf
(
	.param .b64 vprintf_param_0,
	.param .b64 vprintf_param_1
)
;
.global .align 1 .b8 $str[9] = {73, 68, 32, 58, 32, 37, 100, 10};

.visible .entry _Z7dkernelv()
{
	.local .align 8 .b8 	__local_depot0[8];
	.reg .b64 	%SP;
	.reg .b64 	%SPL;
	.reg .b32 	%r<4>;
	.reg .b64 	%rd<5>;

	mov.u64 	%SPL, __local_depot0;
	cvta.local.u64 	%SP, %SPL;
	add.u64 	%rd1, %SP, 0;
	add.u64 	%rd2, %SPL, 0;
	mov.u32 	%r1, %tid.x;
	st.local.u32 	[%rd2], %r1;
	mov.u64 	%rd3, $str;
	cvta.global.u64 	%rd4, %rd3;
	{ // callseq 0, 0
	.param .b64 param0;
	st.param.b64 	[param0], %rd4;
	.param .b64 param1;
	st.param.b64 	[param1], %rd1;
	.param .b32 retval0;
	call.uni (retval0), 
	vprintf, 
	(
	param0, 
	param1
	);
	ld.param.b32 	%r2, [retval0];
	} // callseq 0
	ret;

}


// ===== COMPILED SASS (sm_100) =====

	.target	sm_100

	.elftype	@"ET_EXEC"


//--------------------- .note.nv.tkinfo           --------------------------
	.section	.note.nv.tkinfo,"",@"SHT_NOTE"
	.sectionflags	@"SHF_NOTE_NV_TKINFO"
	.tkinfo
        /*0018*/ 	.word	0x00000002
        /*0030*/ 	.string	""
        /*0030*/ 	.string	"ptxas"
        /*0030*/ 	.string	"Cuda compilation tools, release 13.0, V13.0.88"
        /*0030*/ 	.string	"Build cuda_13.0.r13.0/compiler.36424714_0"
        /*0030*/ 	.string	"-arch sm_100 -m 64 "



//--------------------- .note.nv.cuinfo           --------------------------
	.section	.note.nv.cuinfo,"",@"SHT_NOTE"
	.sectionflags	@"SHF_NOTE_NV_CUINFO"
        /*0018*/ 	.short	0x0002
        /*001a*/ 	.short	0x0064
        /*001c*/ 	.short	0x0082
	.zero		2


//--------------------- .nv.info                  --------------------------
	.section	.nv.info,"",@"SHT_CUDA_INFO"
	.align	4


	//----- nvinfo : EIATTR_REGCOUNT
	.align		4
        /*0000*/ 	.byte	0x04, 0x2f
        /*0002*/ 	.short	(.L_2 - .L_1)
	.align		4
.L_1:
        /*0004*/ 	.word	index@(_Z7dkernelv)
        /*0008*/ 	.word	0x00000018


	//----- nvinfo : EIATTR_FRAME_SIZE
	.align		4
.L_2:
        /*000c*/ 	.byte	0x04, 0x11
        /*000e*/ 	.short	(.L_4 - .L_3)
	.align		4
.L_3:
        /*0010*/ 	.word	index@(_Z7dkernelv)
        /*0014*/ 	.word	0x00000008


	//----- nvinfo : EIATTR_MIN_STACK_SIZE
	.align		4
.L_4:
        /*0018*/ 	.byte	0x04, 0x12
        /*001a*/ 	.short	(.L_6 - .L_5)
	.align		4
.L_5:
        /*001c*/ 	.word	index@(_Z7dkernelv)
        /*0020*/ 	.word	0x00000008
.L_6:


//--------------------- .nv.compat                --------------------------
	.section	.nv.compat,"",@"SHT_CUDA_COMPAT_INFO"
	.align	4
        /*0000*/ 	.byte	0x02, 0x09, 0x00, 0x00, 0x02, 0x02, 0x01, 0x00, 0x02, 0x05, 0x05, 0x00, 0x03, 0x07, 0x01, 0x01
        /*0010*/ 	.byte	0x02, 0x03, 0x00, 0x00, 0x02, 0x06, 0x01, 0x00, 0x04, 0x0b, 0x08, 0x00, 0x09, 0x00, 0x00, 0x00
        /*0020*/ 	.byte	0x00, 0x00, 0x00, 0x00


//--------------------- .nv.info._Z7dkernelv      --------------------------
	.section	.nv.info._Z7dkernelv,"",@"SHT_CUDA_INFO"
	.sectionflags	@""
	.align	4


	//----- nvinfo : EIATTR_CUDA_API_VERSION
	.align		4
        /*0000*/ 	.byte	0x04, 0x37
        /*0002*/ 	.short	(.L_8 - .L_7)
.L_7:
        /*0004*/ 	.word	0x00000082


	//----- nvinfo : EIATTR_SPARSE_MMA_MASK
	.align		4
.L_8:
        /*0008*/ 	.byte	0x03, 0x50
        /*000a*/ 	.short	0x0000


	//----- nvinfo : EIATTR_MAXREG_COUNT
	.align		4
        /*000c*/ 	.byte	0x03, 0x1b
        /*000e*/ 	.short	0x00ff


	//----- nvinfo : EIATTR_EXTERNS
	.align		4
        /*0010*/ 	.byte	0x04, 0x0f
        /*0012*/ 	.short	(.L_10 - .L_9)


	//   ....[0]....
	.align		4
.L_9:
        /*0014*/ 	.word	index@(vprintf)


	//----- nvinfo : EIATTR_MERCURY_ISA_VERSION
	.align		4
.L_10:
        /*0018*/ 	.byte	0x03, 0x5f
        /*001a*/ 	.short	0x0101


	//----- nvinfo : EIATTR_VRC_CTA_INIT_COUNT
	.align		4
        /*001c*/ 	.byte	0x02, 0x4a
	.zero		1
	.zero		1


	//----- nvinfo : EIATTR_SYSCALL_OFFSETS
	.align		4
        /*0020*/ 	.byte	0x04, 0x46
        /*0022*/ 	.short	(.L_12 - .L_11)


	//   ....[0]....
.L_11:
        /*0024*/ 	.word	0x000000e0


	//----- nvinfo : EIATTR_EXIT_INSTR_OFFSETS
	.align		4
.L_12:
        /*0028*/ 	.byte	0x04, 0x1c
        /*002a*/ 	.short	(.L_14 - .L_13)


	//   ....[0]....
.L_13:
        /*002c*/ 	.word	0x000000f0


	//----- nvinfo : EIATTR_SW_WAR
	.align		4
.L_14:
        /*0030*/ 	.byte	0x04, 0x36
        /*0032*/ 	.short	(.L_16 - .L_15)
.L_15:
        /*0034*/ 	.word	0x00000008
.L_16:


//--------------------- .nv.callgraph             --------------------------
	.section	.nv.callgraph,"",@"SHT_CUDA_CALLGRAPH"
	.align	4
	.sectionentsize	8
	.align		4
        /*0000*/ 	.word	0x00000000
	.align		4
        /*0004*/ 	.word	0xffffffff
	.align		4
        /*0008*/ 	.word	index@(_Z7dkernelv)
	.align		4
        /*000c*/ 	.word	index@(vprintf)
	.align		4
        /*0010*/ 	.word	0x00000000
	.align		4
        /*0014*/ 	.word	0xfffffffe
	.align		4
        /*0018*/ 	.word	0x00000000
	.align		4
        /*001c*/ 	.word	0xfffffffd
	.align		4
        /*0020*/ 	.word	0x00000000
	.align		4
        /*0024*/ 	.word	0xfffffffc


//--------------------- .nv.constant4             --------------------------
	.section	.nv.constant4,"a",@progbits
	.align	8
	.align		8
.nv.constant4:
        /*0000*/ 	.dword	vprintf
	.align		8
        /*0008*/ 	.dword	$str


//--------------------- .text._Z7dkernelv         --------------------------
	.section	.text._Z7dkernelv,"ax",@progbits
	.align	128
        .global         _Z7dkernelv
        .type           _Z7dkernelv,@function
        .size           _Z7dkernelv,(.L_x_2 - _Z7dkernelv)
        .other          _Z7dkernelv,@"STO_CUDA_ENTRY STV_DEFAULT"
_Z7dkernelv:
.text._Z7dkernelv:
[----:B------:R-:W0:Y:S01]  /*0000*/  LDC R1, c[0x0][0x37c] ;  /* 0x0000df00ff017b82 */ /* 0x000e220000000800 */
[----:B------:R-:W1:Y:S01]  /*0010*/  S2R R8, SR_TID.X ;  /* 0x0000000000087919 */ /* 0x000e620000002100 */
[----:B0-----:R-:W-:Y:S01]  /*0020*/  VIADD R1, R1, 0xfffffff8 ;  /* 0xfffffff801017836 */ /* 0x001fe20000000000 */
[----:B------:R-:W-:Y:S01]  /*0030*/  MOV R0, 0x0 ;  /* 0x0000000000007802 */ /* 0x000fe20000000f00 */
[----:B------:R-:W0:Y:S04]  /*0040*/  LDCU UR4, c[0x0][0x2f8] ;  /* 0x00005f00ff0477ac */ /* 0x000e280008000800 */
[----:B------:R2:W3:Y:S01]  /*0050*/  LDC.64 R2, c[0x4][R0] ;  /* 0x0100000000027b82 */ /* 0x0004e20000000a00 */
[----:B------:R-:W4:Y:S01]  /*0060*/  LDCU.64 UR6, c[0x4][0x8] ;  /* 0x01000100ff0677ac */ /* 0x000f220008000a00 */
[----:B------:R-:W5:Y:S01]  /*0070*/  LDCU UR5, c[0x0][0x2fc] ;  /* 0x00005f80ff0577ac */ /* 0x000f620008000800 */
[----:B0-----:R-:W-:Y:S01]  /*0080*/  IADD3 R6, P0, PT, R1, UR4, RZ ;  /* 0x0000000401067c10 */ /* 0x001fe2000ff1e0ff */
[----:B----4-:R-:W-:Y:S01]  /*0090*/  IMAD.U32 R4, RZ, RZ, UR6 ;  /* 0x00000006ff047e24 */ /* 0x010fe2000f8e00ff */
[----:B------:R-:W-:-:S03]  /*00a0*/  MOV R5, UR7 ;  /* 0x0000000700057c02 */ /* 0x000fc60008000f00 */
[----:B-----5:R-:W-:Y:S01]  /*00b0*/  IMAD.X R7, RZ, RZ, UR5, P0 ;  /* 0x00000005ff077e24 */ /* 0x020fe200080e06ff */
[----:B-1----:R2:W-:Y:S07]  /*00c0*/  STL [R1], R8 ;  /* 0x0000000801007387 */ /* 0x0025ee0000100800 */
[----:B------:R-:W-:-:S07]  /*00d0*/  LEPC R20, `(.L_x_0) ;  /* 0x000000001014794e */ /* 0x000fce0000000000 */
[----:B--23--:R-:W-:Y:S05]  /*00e0*/  CALL.ABS.NOINC R2 ;  /* 0x0000000002007343 */ /* 0x00cfea0003c00000 */
.L_x_0:
[----:B------:R-:W-:Y:S05]  /*00f0*/  EXIT ;  /* 0x000000000000794d */ /* 0x000fea0003800000 */
.L_x_1:
[----:B------:R-:W-:-:S00]  /*0100*/  BRA `(.L_x_1) ;  /* 0xfffffffc00fc7947 */ /* 0x000fc0000383ffff */
[----:B------:R-:W-:-:S00]  /*0110*/  NOP ;  /* 0x0000000000007918 */ /* 0x000fc00000000000 */
        /* <DEDUP_REMOVED lines=14> */
.L_x_2:


//--------------------- .nv.global.init           --------------------------
	.section	.nv.global.init,"aw",@progbits
.nv.global.init:
	.type		$str,@object
	.size		$str,(.L_0 - $str)
$str:
        /*0000*/ 	.byte	0x49, 0x44, 0x20, 0x3a, 0x20, 0x25, 0x64, 0x0a, 0x00
.L_0:


//--------------------- .nv.shared.reserved.0     --------------------------
	.section	.nv.shared.reserved.0,"aw",@nobits
	.weak		__nv_reservedSMEM_offset_0_alias
	.size		__nv_reservedSMEM_offset_0_alias, 0, 64
	.other		__nv_reservedSMEM_offset_0_alias,@"STO_CUDA_RESERVED_SHARED STV_DEFAULT"
__nv_reservedSMEM_offset_0_alias:
	.zero		0
	.zero		64


//--------------------- .nv.constant0._Z7dkernelv --------------------------
	.section	.nv.constant0._Z7dkernelv,"a",@progbits
	.sectionflags	@""
	.align	4
.nv.constant0._Z7dkernelv:
	.zero		896


//--------------------- SYMBOLS --------------------------

	.type		.nv.reservedSmem.offset0,@object
	.size		.nv.reservedSmem.offset0,0x4
	.type		vprintf,@function
